	.headerflags	@"EF_CUDA_TEXMODE_UNIFIED EF_CUDA_64BIT_ADDRESS EF_CUDA_ACCELERATORS EF_CUDA_SM90 EF_CUDA_VIRTUAL_SM(EF_CUDA_SM90)"
	.elftype	@"ET_EXEC"


//--------------------- .nv.info                  --------------------------
	.section	.nv.info,"",@"SHT_CUDA_INFO"
	.align	4


	//----- nvinfo : EIATTR_REGCOUNT
	.align		4
        /*0000*/ 	.byte	0x04, 0x2f
        /*0002*/ 	.short	(.L_1 - .L_0)
	.align		4
.L_0:
        /*0004*/ 	.word	index@(triton_poi_fused__unsafe_index_add_leaky_relu_mul_sub_16)
        /*0008*/ 	.word	0x0000001c


	//----- nvinfo : EIATTR_MIN_STACK_SIZE
	.align		4
.L_1:
        /*000c*/ 	.byte	0x04, 0x12
        /*000e*/ 	.short	(.L_3 - .L_2)
	.align		4
.L_2:
        /*0010*/ 	.word	index@(triton_poi_fused__unsafe_index_add_leaky_relu_mul_sub_16)
        /*0014*/ 	.word	0x00000000


	//----- nvinfo : EIATTR_FRAME_SIZE
	.align		4
.L_3:
        /*0018*/ 	.byte	0x04, 0x11
        /*001a*/ 	.short	(.L_5 - .L_4)
	.align		4
.L_4:
        /*001c*/ 	.word	index@(triton_poi_fused__unsafe_index_add_leaky_relu_mul_sub_16)
        /*0020*/ 	.word	0x00000000


	//----- nvinfo : EIATTR_MIN_STACK_SIZE
	.align		4
.L_5:
        /*0024*/ 	.byte	0x04, 0x12
        /*0026*/ 	.short	(.L_7 - .L_6)
	.align		4
.L_6:
        /*0028*/ 	.word	index@(triton_poi_fused__unsafe_index_add_leaky_relu_mul_sub_16)
        /*002c*/ 	.word	0x00000000
.L_7:


//--------------------- .nv.info.triton_poi_fused__unsafe_index_add_leaky_relu_mul_sub_16 --------------------------
	.section	.nv.info.triton_poi_fused__unsafe_index_add_leaky_relu_mul_sub_16,"",@"SHT_CUDA_INFO"
	.sectionflags	@""
	.align	4


	//----- nvinfo : EIATTR_CUDA_API_VERSION
	.align		4
        /*0000*/ 	.byte	0x04, 0x37
        /*0002*/ 	.short	(.L_9 - .L_8)
.L_8:
        /*0004*/ 	.word	0x0000007c


	//----- nvinfo : EIATTR_KPARAM_INFO
	.align		4
.L_9:
        /*0008*/ 	.byte	0x04, 0x17
        /*000a*/ 	.short	(.L_11 - .L_10)
.L_10:
        /*000c*/ 	.word	0x00000000
        /*0010*/ 	.short	0x0009
        /*0012*/ 	.short	0x0048
        /*0014*/ 	.byte	0x00, 0xf0, 0x11, 0x00


	//----- nvinfo : EIATTR_KPARAM_INFO
	.align		4
.L_11:
        /*0018*/ 	.byte	0x04, 0x17
        /*001a*/ 	.short	(.L_13 - .L_12)
.L_12:
        /*001c*/ 	.word	0x00000000
        /*0020*/ 	.short	0x0008
        /*0022*/ 	.short	0x0040
        /*0024*/ 	.byte	0x00, 0xf4, 0x21, 0x00


	//----- nvinfo : EIATTR_KPARAM_INFO
	.align		4
.L_13:
        /*0028*/ 	.byte	0x04, 0x17
        /*002a*/ 	.short	(.L_15 - .L_14)
.L_14:
        /*002c*/ 	.word	0x00000000
        /*0030*/ 	.short	0x0007
        /*0032*/ 	.short	0x0038
        /*0034*/ 	.byte	0x00, 0xf4, 0x21, 0x00


	//----- nvinfo : EIATTR_KPARAM_INFO
	.align		4
.L_15:
        /*0038*/ 	.byte	0x04, 0x17
        /*003a*/ 	.short	(.L_17 - .L_16)
.L_16:
        /*003c*/ 	.word	0x00000000
        /*0040*/ 	.short	0x0006
        /*0042*/ 	.short	0x0030
        /*0044*/ 	.byte	0x00, 0xf4, 0x21, 0x00


	//----- nvinfo : EIATTR_KPARAM_INFO
	.align		4
.L_17:
        /*0048*/ 	.byte	0x04, 0x17
        /*004a*/ 	.short	(.L_19 - .L_18)
.L_18:
        /*004c*/ 	.word	0x00000000
        /*0050*/ 	.short	0x0005
        /*0052*/ 	.short	0x0028
        /*0054*/ 	.byte	0x00, 0xf4, 0x21, 0x00


	//----- nvinfo : EIATTR_KPARAM_INFO
	.align		4
.L_19:
        /*0058*/ 	.byte	0x04, 0x17
        /*005a*/ 	.short	(.L_21 - .L_20)
.L_20:
        /*005c*/ 	.word	0x00000000
        /*0060*/ 	.short	0x0004
        /*0062*/ 	.short	0x0020
        /*0064*/ 	.byte	0x00, 0xf4, 0x21, 0x00


	//----- nvinfo : EIATTR_KPARAM_INFO
	.align		4
.L_21:
        /*0068*/ 	.byte	0x04, 0x17
        /*006a*/ 	.short	(.L_23 - .L_22)
.L_22:
        /*006c*/ 	.word	0x00000000
        /*0070*/ 	.short	0x0003
        /*0072*/ 	.short	0x0018
        /*0074*/ 	.byte	0x00, 0xf4, 0x21, 0x00


	//----- nvinfo : EIATTR_KPARAM_INFO
	.align		4
.L_23:
        /*0078*/ 	.byte	0x04, 0x17
        /*007a*/ 	.short	(.L_25 - .L_24)
.L_24:
        /*007c*/ 	.word	0x00000000
        /*0080*/ 	.short	0x0002
        /*0082*/ 	.short	0x0010
        /*0084*/ 	.byte	0x00, 0xf4, 0x21, 0x00


	//----- nvinfo : EIATTR_KPARAM_INFO
	.align		4
.L_25:
        /*0088*/ 	.byte	0x04, 0x17
        /*008a*/ 	.short	(.L_27 - .L_26)
.L_26:
        /*008c*/ 	.word	0x00000000
        /*0090*/ 	.short	0x0001
        /*0092*/ 	.short	0x0008
        /*0094*/ 	.byte	0x00, 0xf4, 0x21, 0x00


	//----- nvinfo : EIATTR_KPARAM_INFO
	.align		4
.L_27:
        /*0098*/ 	.byte	0x04, 0x17
        /*009a*/ 	.short	(.L_29 - .L_28)
.L_28:
        /*009c*/ 	.word	0x00000000
        /*00a0*/ 	.short	0x0000
        /*00a2*/ 	.short	0x0000
        /*00a4*/ 	.byte	0x00, 0xf4, 0x21, 0x00


	//----- nvinfo : EIATTR_SPARSE_MMA_MASK
	.align		4
.L_29:
        /*00a8*/ 	.byte	0x03, 0x50
        /*00aa*/ 	.short	0x0000


	//----- nvinfo : EIATTR_MAXREG_COUNT
	.align		4
        /*00ac*/ 	.byte	0x03, 0x1b
        /*00ae*/ 	.short	0x00ff


	//----- nvinfo : EIATTR_EXIT_INSTR_OFFSETS
	.align		4
        /*00b0*/ 	.byte	0x04, 0x1c
        /*00b2*/ 	.short	(.L_31 - .L_30)


	//   ....[0]....
.L_30:
        /*00b4*/ 	.word	0x00000790


	//----- nvinfo : EIATTR_REQNTID
	.align		4
.L_31:
        /*00b8*/ 	.byte	0x04, 0x10
        /*00ba*/ 	.short	(.L_33 - .L_32)
.L_32:
        /*00bc*/ 	.word	0x00000080
        /*00c0*/ 	.word	0x00000001
        /*00c4*/ 	.word	0x00000001


	//----- nvinfo : EIATTR_CBANK_PARAM_SIZE
	.align		4
.L_33:
        /*00c8*/ 	.byte	0x03, 0x19
        /*00ca*/ 	.short	0x004c


	//----- nvinfo : EIATTR_PARAM_CBANK
	.align		4
        /*00cc*/ 	.byte	0x04, 0x0a
        /*00ce*/ 	.short	(.L_35 - .L_34)
	.align		4
.L_34:
        /*00d0*/ 	.word	index@(.nv.constant0.triton_poi_fused__unsafe_index_add_leaky_relu_mul_sub_16)
        /*00d4*/ 	.short	0x0210
        /*00d6*/ 	.short	0x004c


	//----- nvinfo : EIATTR_SW_WAR
	.align		4
.L_35:
        /*00d8*/ 	.byte	0x04, 0x36
        /*00da*/ 	.short	(.L_37 - .L_36)
.L_36:
        /*00dc*/ 	.word	0x00000008
.L_37:


//--------------------- .nv.callgraph             --------------------------
	.section	.nv.callgraph,"",@"SHT_CUDA_CALLGRAPH"
	.align	4
	.sectionentsize	8
	.align		4
        /*0000*/ 	.word	0x00000000
	.align		4
        /*0004*/ 	.word	0xffffffff
	.align		4
        /*0008*/ 	.word	0x00000000
	.align		4
        /*000c*/ 	.word	0xfffffffe
	.align		4
        /*0010*/ 	.word	0x00000000
	.align		4
        /*0014*/ 	.word	0xfffffffd
	.align		4
        /*0018*/ 	.word	0x00000000
	.align		4
        /*001c*/ 	.word	0xfffffffc


//--------------------- .text.triton_poi_fused__unsafe_index_add_leaky_relu_mul_sub_16 --------------------------
	.section	.text.triton_poi_fused__unsafe_index_add_leaky_relu_mul_sub_16,"ax",@progbits
	.align	128
        .global         triton_poi_fused__unsafe_index_add_leaky_relu_mul_sub_16
        .type           triton_poi_fused__unsafe_index_add_leaky_relu_mul_sub_16,@function
        .size           triton_poi_fused__unsafe_index_add_leaky_relu_mul_sub_16,(.L_x_1 - triton_poi_fused__unsafe_index_add_leaky_relu_mul_sub_16)
        .other          triton_poi_fused__unsafe_index_add_leaky_relu_mul_sub_16,@"STO_CUDA_ENTRY STV_DEFAULT"
triton_poi_fused__unsafe_index_add_leaky_relu_mul_sub_16:
.text.triton_poi_fused__unsafe_index_add_leaky_relu_mul_sub_16:
[----:B------:R-:W-:Y:S01]  /*0000*/  LDC R1, c[0x0][0x28] ;  /* 0x00000a00ff017b82 */ /* 0x000fe20000000800 */
[----:B------:R-:W1:Y:S07]  /*0010*/  S2R R3, SR_TID.X ;  /* 0x0000000000037919 */ /* 0x000e6e0000002100 */
[----:B------:R-:W2:Y:S01]  /*0020*/  LDC.64 R10, c[0x0][0x218] ;  /* 0x00008600ff0a7b82 */ /* 0x000ea20000000a00 */
[----:B------:R-:W-:Y:S01]  /*0030*/  ULDC.64 UR4, c[0x0][0x208] ;  /* 0x0000820000047ab9 */ /* 0x000fe20000000a00 */
[----:B------:R-:W-:Y:S01]  /*0040*/  ULDC.64 UR6, c[0x0][0x228] ;  /* 0x00008a0000067ab9 */ /* 0x000fe20000000a00 */
[----:B------:R-:W3:Y:S05]  /*0050*/  S2R R2, SR_CTAID.X ;  /* 0x0000000000027919 */ /* 0x000eea0000002500 */
[----:B------:R-:W4:Y:S08]  /*0060*/  LDC.64 R8, c[0x0][0x220] ;  /* 0x00008800ff087b82 */ /* 0x000f300000000a00 */
[----:B------:R-:W5:Y:S01]  /*0070*/  LDC.64 R4, c[0x0][0x238] ;  /* 0x00008e00ff047b82 */ /* 0x000f620000000a00 */
[----:B-1----:R-:W-:-:S05]  /*0080*/  LOP3.LUT R3, R3, 0x7f, RZ, 0xc0, !PT ;  /* 0x0000007f03037812 */ /* 0x002fca00078ec0ff */
[----:B---3--:R-:W-:-:S05]  /*0090*/  IMAD R0, R2, 0x80, R3 ;  /* 0x0000008002007824 */ /* 0x008fca00078e0203 */
[----:B------:R-:W-:-:S04]  /*00a0*/  SHF.R.S32.HI R3, RZ, 0x1f, R0 ;  /* 0x0000001fff037819 */ /* 0x000fc80000011400 */
[----:B------:R-:W-:-:S04]  /*00b0*/  LEA.HI R3, R3, R0, RZ, 0x2 ;  /* 0x0000000003037211 */ /* 0x000fc800078f10ff */
[----:B------:R-:W-:Y:S02]  /*00c0*/  SHF.R.S32.HI R19, RZ, 0x2, R3 ;  /* 0x00000002ff137819 */ /* 0x000fe40000011403 */
[----:B------:R-:W-:Y:S02]  /*00d0*/  LOP3.LUT R21, R3, 0xfffffffc, RZ, 0xc0, !PT ;  /* 0xfffffffc03157812 */ /* 0x000fe400078ec0ff */
[----:B------:R-:W-:-:S04]  /*00e0*/  LEA.HI R6, R19, R19, RZ, 0x2 ;  /* 0x0000001313067211 */ /* 0x000fc800078f10ff */
[----:B------:R-:W-:Y:S02]  /*00f0*/  LOP3.LUT R12, R6, 0xfffffffc, RZ, 0xc0, !PT ;  /* 0xfffffffc060c7812 */ /* 0x000fe400078ec0ff */
[----:B------:R-:W1:Y:S03]  /*0100*/  LDC.64 R6, c[0x0][0x248] ;  /* 0x00009200ff067b82 */ /* 0x000e660000000a00 */
[----:B------:R-:W-:-:S04]  /*0110*/  IMAD.IADD R19, R19, 0x1, -R12 ;  /* 0x0000000113137824 */ /* 0x000fc800078e0a0c */
[----:B--2---:R-:W-:-:S06]  /*0120*/  IMAD.WIDE R10, R19, 0x8, R10 ;  /* 0x00000008130a7825 */ /* 0x004fcc00078e020a */
[----:B------:R-:W2:Y:S01]  /*0130*/  LDG.E.EL.64 R10, desc[UR4][R10.64] ;  /* 0x000000040a0a7981 */ /* 0x000ea2000c2e1b00 */
[----:B------:R-:W-:-:S04]  /*0140*/  IMAD.IADD R21, R0, 0x1, -R21 ;  /* 0x0000000100157824 */ /* 0x000fc800078e0a15 */
[----:B----4-:R-:W-:-:S04]  /*0150*/  IMAD.WIDE R12, R21, 0x8, R8 ;  /* 0x00000008150c7825 */ /* 0x010fc800078e0208 */
[----:B-----5:R-:W-:Y:S02]  /*0160*/  IMAD.WIDE R8, R21, 0x8, R4 ;  /* 0x0000000815087825 */ /* 0x020fe400078e0204 */
[----:B------:R-:W3:Y:S02]  /*0170*/  LDG.E.EL.64 R4, desc[UR4][R12.64] ;  /* 0x000000040c047981 */ /* 0x000ee4000c2e1b00 */
[----:B-1----:R-:W-:Y:S02]  /*0180*/  IMAD.WIDE R6, R19, 0x8, R6 ;  /* 0x0000000813067825 */ /* 0x002fe400078e0206 */
[----:B------:R-:W4:Y:S04]  /*0190*/  LDG.E.EL.64 R8, desc[UR4][R8.64] ;  /* 0x0000000408087981 */ /* 0x000f28000c2e1b00 */
[----:B------:R-:W5:Y:S01]  /*01a0*/  LDG.E.EL.64 R6, desc[UR4][R6.64] ;  /* 0x0000000406067981 */ /* 0x000f62000c2e1b00 */
[----:B------:R-:W-:-:S04]  /*01b0*/  SHF.R.S32.HI R3, RZ, 0x18, R2 ;  /* 0x00000018ff037819 */ /* 0x000fc80000011402 */
[----:B------:R-:W-:-:S04]  /*01c0*/  SGXT R3, R3, 0x1 ;  /* 0x000000010303781a */ /* 0x000fc80000000200 */
[----:B------:R-:W-:-:S04]  /*01d0*/  LEA.HI R3, R3, R0, RZ, 0x4 ;  /* 0x0000000003037211 */ /* 0x000fc800078f20ff */
[----:B------:R-:W-:-:S05]  /*01e0*/  SHF.R.S32.HI R3, RZ, 0x4, R3 ;  /* 0x00000004ff037819 */ /* 0x000fca0000011403 */
[----:B------:R-:W-:-:S05]  /*01f0*/  IMAD.SHL.U32 R17, R3, 0x4, RZ ;  /* 0x0000000403117824 */ /* 0x000fca00078e00ff */
[----:B------:R-:W-:Y:S02]  /*0200*/  SHF.R.S32.HI R2, RZ, 0x1f, R17 ;  /* 0x0000001fff027819 */ /* 0x000fe40000011411 */
[----:B--2---:R-:W-:-:S04]  /*0210*/  SHF.R.U32.HI R15, RZ, 0x1e, R11 ;  /* 0x0000001eff0f7819 */ /* 0x004fc8000001160b */
[----:B------:R-:W-:-:S04]  /*0220*/  LOP3.LUT R15, R15, 0x2, RZ, 0xc0, !PT ;  /* 0x000000020f0f7812 */ /* 0x000fc800078ec0ff */
[----:B------:R-:W-:-:S05]  /*0230*/  IADD3 R14, P0, R10, R15, RZ ;  /* 0x0000000f0a0e7210 */ /* 0x000fca0007f1e0ff */
[----:B------:R-:W-:Y:S01]  /*0240*/  IMAD.X R23, RZ, RZ, R11, P0 ;  /* 0x000000ffff177224 */ /* 0x000fe200000e060b */
[----:B----4-:R-:W-:Y:S02]  /*0250*/  SHF.R.U32.HI R11, RZ, 0x1e, R9 ;  /* 0x0000001eff0b7819 */ /* 0x010fe40000011609 */
[----:B-----5:R-:W-:Y:S02]  /*0260*/  SHF.R.U32.HI R3, RZ, 0x1e, R7 ;  /* 0x0000001eff037819 */ /* 0x020fe40000011607 */
[----:B---3--:R-:W-:Y:S02]  /*0270*/  SHF.R.U32.HI R15, RZ, 0x1e, R5 ;  /* 0x0000001eff0f7819 */ /* 0x008fe40000011605 */
[----:B------:R-:W-:Y:S02]  /*0280*/  LOP3.LUT R3, R3, 0x2, RZ, 0xc0, !PT ;  /* 0x0000000203037812 */ /* 0x000fe400078ec0ff */
[----:B------:R-:W-:Y:S02]  /*0290*/  LOP3.LUT R11, R11, 0x2, RZ, 0xc0, !PT ;  /* 0x000000020b0b7812 */ /* 0x000fe400078ec0ff */
[----:B------:R-:W-:-:S02]  /*02a0*/  IADD3 R6, P3, R6, R3, RZ ;  /* 0x0000000306067210 */ /* 0x000fc40007f7e0ff */
[----:B------:R-:W-:Y:S02]  /*02b0*/  LOP3.LUT R15, R15, 0x2, RZ, 0xc0, !PT ;  /* 0x000000020f0f7812 */ /* 0x000fe400078ec0ff */
[C---:B------:R-:W-:Y:S02]  /*02c0*/  LEA R13, P1, R14.reuse, R17, 0x1 ;  /* 0x000000110e0d7211 */ /* 0x040fe400078208ff */
[----:B------:R-:W-:Y:S01]  /*02d0*/  IADD3 R10, P2, R8, R11, RZ ;  /* 0x0000000b080a7210 */ /* 0x000fe20007f5e0ff */
[----:B------:R-:W-:Y:S01]  /*02e0*/  IMAD.X R7, RZ, RZ, R7, P3 ;  /* 0x000000ffff077224 */ /* 0x000fe200018e0607 */
[----:B------:R-:W-:Y:S02]  /*02f0*/  IADD3 R16, P0, R4, R15, RZ ;  /* 0x0000000f04107210 */ /* 0x000fe40007f1e0ff */
[----:B------:R-:W-:Y:S01]  /*0300*/  LEA.HI.X R14, R14, R2, R23, 0x1, P1 ;  /* 0x000000020e0e7211 */ /* 0x000fe200008f0c17 */
[----:B------:R-:W-:Y:S01]  /*0310*/  IMAD.X R3, RZ, RZ, R9, P2 ;  /* 0x000000ffff037224 */ /* 0x000fe200010e0609 */
[----:B------:R-:W-:Y:S01]  /*0320*/  IADD3 R8, P3, R10, R13, RZ ;  /* 0x0000000d0a087210 */ /* 0x000fe20007f7e0ff */
[----:B------:R-:W-:Y:S01]  /*0330*/  IMAD.X R15, RZ, RZ, R5, P0 ;  /* 0x000000ffff0f7224 */ /* 0x000fe200000e0605 */
[----:B------:R-:W-:Y:S01]  /*0340*/  IADD3 R12, P2, R13, R16, RZ ;  /* 0x000000100d0c7210 */ /* 0x000fe20007f5e0ff */
[----:B------:R-:W-:-:S02]  /*0350*/  IMAD.SHL.U32 R4, R6, 0x2, RZ ;  /* 0x0000000206047824 */ /* 0x000fc400078e00ff */
[----:B------:R-:W-:Y:S02]  /*0360*/  IMAD.X R9, R3, 0x1, R14, P3 ;  /* 0x0000000103097824 */ /* 0x000fe400018e060e */
[----:B------:R-:W-:Y:S01]  /*0370*/  IMAD.X R5, R14, 0x1, R15, P2 ;  /* 0x000000010e057824 */ /* 0x000fe200010e060f */
[----:B------:R-:W-:Y:S02]  /*0380*/  IADD3 R11, P4, P5, R4, R16, R17 ;  /* 0x00000010040b7210 */ /* 0x000fe40007d9e011 */
[----:B------:R-:W-:Y:S02]  /*0390*/  SHF.L.U64.HI R7, R6, 0x1, R7 ;  /* 0x0000000106077819 */ /* 0x000fe40000010207 */
[C---:B------:R-:W-:Y:S01]  /*03a0*/  SHF.L.U64.HI R9, R8.reuse, 0x2, R9 ;  /* 0x0000000208097819 */ /* 0x040fe20000010209 */
[----:B------:R-:W-:Y:S01]  /*03b0*/  IMAD.SHL.U32 R8, R8, 0x4, RZ ;  /* 0x0000000408087824 */ /* 0x000fe200078e00ff */
[----:B------:R-:W-:Y:S01]  /*03c0*/  IADD3 R17, P0, P1, R4, R10, R17 ;  /* 0x0000000a04117210 */ /* 0x000fe2000791e011 */
[C---:B------:R-:W-:Y:S01]  /*03d0*/  IMAD.SHL.U32 R4, R12.reuse, 0x4, RZ ;  /* 0x000000040c047824 */ /* 0x040fe200078e00ff */
[----:B------:R-:W-:-:S02]  /*03e0*/  SHF.L.U64.HI R5, R12, 0x2, R5 ;  /* 0x000000020c057819 */ /* 0x000fc40000010205 */
[--C-:B------:R-:W-:Y:S01]  /*03f0*/  IADD3.X R12, R7, R15, R2.reuse, P4, P5 ;  /* 0x0000000f070c7210 */ /* 0x100fe200027ea402 */
[----:B------:R-:W-:Y:S01]  /*0400*/  IMAD.SHL.U32 R10, R11, 0x4, RZ ;  /* 0x000000040b0a7824 */ /* 0x000fe200078e00ff */
[----:B------:R-:W-:Y:S01]  /*0410*/  IADD3.X R2, R7, R3, R2, P0, P1 ;  /* 0x0000000307027210 */ /* 0x000fe200007e2402 */
[----:B------:R-:W-:Y:S01]  /*0420*/  IMAD.SHL.U32 R22, R17, 0x4, RZ ;  /* 0x0000000411167824 */ /* 0x000fe200078e00ff */
[----:B------:R-:W-:Y:S02]  /*0430*/  IADD3 R24, P0, R8, UR6, RZ ;  /* 0x0000000608187c10 */ /* 0x000fe4000ff1e0ff */
[----:B------:R-:W-:Y:S02]  /*0440*/  SHF.L.U64.HI R11, R11, 0x2, R12 ;  /* 0x000000020b0b7819 */ /* 0x000fe4000001020c */
[----:B------:R-:W-:Y:S02]  /*0450*/  IADD3.X R25, R9, UR7, RZ, P0, !PT ;  /* 0x0000000709197c10 */ /* 0x000fe400087fe4ff */
[----:B------:R-:W-:-:S02]  /*0460*/  IADD3 R6, P2, R4, UR6, RZ ;  /* 0x0000000604067c10 */ /* 0x000fc4000ff5e0ff */
[----:B------:R-:W-:Y:S01]  /*0470*/  IADD3 R12, P1, R10, UR6, RZ ;  /* 0x000000060a0c7c10 */ /* 0x000fe2000ff3e0ff */
[----:B------:R-:W2:Y:S01]  /*0480*/  LDG.E.EL R18, desc[UR4][R24.64] ;  /* 0x0000000418127981 */ /* 0x000ea2000c2e1900 */
[----:B------:R-:W-:Y:S02]  /*0490*/  SHF.L.U64.HI R17, R17, 0x2, R2 ;  /* 0x0000000211117819 */ /* 0x000fe40000010202 */
[----:B------:R-:W-:Y:S01]  /*04a0*/  IADD3 R14, P0, R22, UR6, RZ ;  /* 0x00000006160e7c10 */ /* 0x000fe2000ff1e0ff */
[----:B------:R-:W1:Y:S01]  /*04b0*/  LDC.64 R2, c[0x0][0x240] ;  /* 0x00009000ff027b82 */ /* 0x000e620000000a00 */
[----:B------:R-:W-:Y:S02]  /*04c0*/  IADD3.X R7, R5, UR7, RZ, P2, !PT ;  /* 0x0000000705077c10 */ /* 0x000fe400097fe4ff */
[----:B------:R-:W-:Y:S02]  /*04d0*/  IADD3.X R13, R11, UR7, RZ, P1, !PT ;  /* 0x000000070b0d7c10 */ /* 0x000fe40008ffe4ff */
[----:B------:R-:W-:Y:S01]  /*04e0*/  IADD3.X R15, R17, UR7, RZ, P0, !PT ;  /* 0x00000007110f7c10 */ /* 0x000fe200087fe4ff */
[----:B------:R3:W4:Y:S01]  /*04f0*/  LDG.E.EL R16, desc[UR4][R6.64] ;  /* 0x0000000406107981 */ /* 0x000722000c2e1900 */
[----:B------:R-:W-:-:S03]  /*0500*/  ULDC.64 UR6, c[0x0][0x230] ;  /* 0x00008c0000067ab9 */ /* 0x000fc60000000a00 */
[----:B------:R-:W5:Y:S01]  /*0510*/  LDG.E.EL R12, desc[UR4][R12.64] ;  /* 0x000000040c0c7981 */ /* 0x000f62000c2e1900 */
[----:B------:R-:W-:-:S03]  /*0520*/  IADD3 R4, P0, R4, UR6, RZ ;  /* 0x0000000604047c10 */ /* 0x000fc6000ff1e0ff */
[----:B------:R-:W5:Y:S01]  /*0530*/  LDG.E.EL R14, desc[UR4][R14.64] ;  /* 0x000000040e0e7981 */ /* 0x000f62000c2e1900 */
[----:B---3--:R-:W3:Y:S01]  /*0540*/  LDC.64 R6, c[0x0][0x250] ;  /* 0x00009400ff067b82 */ /* 0x008ee20000000a00 */
[----:B------:R-:W-:Y:S02]  /*0550*/  IADD3.X R5, R5, UR7, RZ, P0, !PT ;  /* 0x0000000705057c10 */ /* 0x000fe400087fe4ff */
[----:B------:R-:W-:Y:S02]  /*0560*/  IADD3 R8, P1, R8, UR6, RZ ;  /* 0x0000000608087c10 */ /* 0x000fe4000ff3e0ff */
[----:B------:R-:W-:Y:S02]  /*0570*/  IADD3 R10, P2, R10, UR6, RZ ;  /* 0x000000060a0a7c10 */ /* 0x000fe4000ff5e0ff */
[----:B------:R-:W-:Y:S01]  /*0580*/  IADD3 R22, P0, R22, UR6, RZ ;  /* 0x0000000616167c10 */ /* 0x000fe2000ff1e0ff */
[----:B------:R-:W5:Y:S01]  /*0590*/  LDG.E.EL R5, desc[UR4][R4.64] ;  /* 0x0000000404057981 */ /* 0x000f62000c2e1900 */
[----:B------:R-:W-:-:S02]  /*05a0*/  IADD3.X R9, R9, UR7, RZ, P1, !PT ;  /* 0x0000000709097c10 */ /* 0x000fc40008ffe4ff */
[----:B------:R-:W-:Y:S02]  /*05b0*/  IADD3.X R11, R11, UR7, RZ, P2, !PT ;  /* 0x000000070b0b7c10 */ /* 0x000fe400097fe4ff */
[----:B------:R-:W-:Y:S02]  /*05c0*/  IADD3.X R23, R17, UR7, RZ, P0, !PT ;  /* 0x0000000711177c10 */ /* 0x000fe400087fe4ff */
[----:B------:R-:W5:Y:S01]  /*05d0*/  LDG.E.EL R9, desc[UR4][R8.64] ;  /* 0x0000000408097981 */ /* 0x000f62000c2e1900 */
[----:B-1----:R-:W-:Y:S02]  /*05e0*/  IMAD.WIDE R20, R21, 0x4, R2 ;  /* 0x0000000415147825 */ /* 0x002fe400078e0202 */
[----:B------:R-:W1:Y:S01]  /*05f0*/  LDC.64 R2, c[0x0][0x210] ;  /* 0x00008400ff027b82 */ /* 0x000e620000000a00 */
[----:B------:R-:W5:Y:S04]  /*0600*/  LDG.E.EL R11, desc[UR4][R10.64] ;  /* 0x000000040a0b7981 */ /* 0x000f68000c2e1900 */
[----:B------:R-:W5:Y:S01]  /*0610*/  LDG.E.EL R23, desc[UR4][R22.64] ;  /* 0x0000000416177981 */ /* 0x000f62000c2e1900 */
[----:B---3--:R-:W-:-:S03]  /*0620*/  IMAD.WIDE R6, R19, 0x4, R6 ;  /* 0x0000000413067825 */ /* 0x008fc600078e0206 */
[----:B------:R-:W3:Y:S04]  /*0630*/  LDG.E.EL R20, desc[UR4][R20.64] ;  /* 0x0000000414147981 */ /* 0x000ee8000c2e1900 */
[----:B------:R-:W3:Y:S01]  /*0640*/  LDG.E.EL R6, desc[UR4][R6.64] ;  /* 0x0000000406067981 */ /* 0x000ee2000c2e1900 */
[----:B-1----:R-:W-:Y:S01]  /*0650*/  IMAD.WIDE R2, R0, 0x4, R2 ;  /* 0x0000000400027825 */ /* 0x002fe200078e0202 */
[----:B--2---:R-:W-:Y:S02]  /*0660*/  FSETP.GT.AND P2, PT, R18, RZ, PT ;  /* 0x000000ff1200720b */ /* 0x004fe40003f44000 */
[----:B----4-:R-:W-:Y:S02]  /*0670*/  FSETP.GT.AND P0, PT, R16, RZ, PT ;  /* 0x000000ff1000720b */ /* 0x010fe40003f04000 */
[----:B-----5:R-:W-:-:S02]  /*0680*/  FSETP.GT.AND P1, PT, R12, RZ, PT ;  /* 0x000000ff0c00720b */ /* 0x020fc40003f24000 */
[----:B------:R-:W-:-:S07]  /*0690*/  FSETP.GT.AND P3, PT, R14, RZ, PT ;  /* 0x000000ff0e00720b */ /* 0x000fce0003f64000 */
[----:B------:R-:W-:Y:S02]  /*06a0*/  @!P2 FMUL R18, R18, 0.20000000298023223877 ;  /* 0x3e4ccccd1212a820 */ /* 0x000fe40000400000 */
[----:B------:R-:W-:Y:S02]  /*06b0*/  @!P0 FMUL R16, R16, 0.20000000298023223877 ;  /* 0x3e4ccccd10108820 */ /* 0x000fe40000400000 */
[----:B------:R-:W-:Y:S02]  /*06c0*/  @!P1 FMUL R12, R12, 0.20000000298023223877 ;  /* 0x3e4ccccd0c0c9820 */ /* 0x000fe40000400000 */
[----:B------:R-:W-:Y:S01]  /*06d0*/  @!P3 FMUL R14, R14, 0.20000000298023223877 ;  /* 0x3e4ccccd0e0eb820 */ /* 0x000fe20000400000 */
[----:B------:R-:W-:Y:S01]  /*06e0*/  FADD R5, R5, R16 ;  /* 0x0000001005057221 */ /* 0x000fe20000000000 */
[----:B------:R-:W-:Y:S01]  /*06f0*/  FADD R18, R9, R18 ;  /* 0x0000001209127221 */ /* 0x000fe20000000000 */
[----:B------:R-:W-:Y:S01]  /*0700*/  FADD R11, R11, R12 ;  /* 0x0000000c0b0b7221 */ /* 0x000fe20000000000 */
[----:B------:R-:W-:-:S02]  /*0710*/  FADD R14, R23, R14 ;  /* 0x0000000e170e7221 */ /* 0x000fc40000000000 */
[----:B------:R-:W-:Y:S02]  /*0720*/  FADD R18, -R5, R18 ;  /* 0x0000001205127221 */ /* 0x000fe40000000100 */
[----:B------:R-:W-:Y:S02]  /*0730*/  FADD R14, -R11, R14 ;  /* 0x0000000e0b0e7221 */ /* 0x000fe40000000100 */
[C---:B---3--:R-:W-:Y:S02]  /*0740*/  FFMA R5, R20.reuse, R18, R5 ;  /* 0x0000001214057223 */ /* 0x048fe40000000005 */
[----:B------:R-:W-:-:S04]  /*0750*/  FFMA R14, R20, R14, R11 ;  /* 0x0000000e140e7223 */ /* 0x000fc8000000000b */
[----:B------:R-:W-:-:S04]  /*0760*/  FADD R14, -R5, R14 ;  /* 0x0000000e050e7221 */ /* 0x000fc80000000100 */
[----:B------:R-:W-:-:S05]  /*0770*/  FFMA R5, R6, R14, R5 ;  /* 0x0000000e06057223 */ /* 0x000fca0000000005 */
[----:B------:R-:W-:Y:S01]  /*0780*/  STG.E desc[UR4][R2.64], R5 ;  /* 0x0000000502007986 */ /* 0x000fe2000c101904 */
[----:B------:R-:W-:Y:S05]  /*0790*/  EXIT ;  /* 0x000000000000794d */ /* 0x000fea0003800000 */
.L_x_0:
[----:B------:R-:W-:-:S00]  /*07a0*/  BRA `(.L_x_0) ;  /* 0xfffffffc00fc7947 */ /* 0x000fc0000383ffff */
[----:B------:R-:W-:-:S00]  /*07b0*/  NOP ;  /* 0x0000000000007918 */ /* 0x000fc00000000000 */
        /* <DEDUP_REMOVED lines=12> */
.L_x_1:


//--------------------- .nv.constant0.triton_poi_fused__unsafe_index_add_leaky_relu_mul_sub_16 --------------------------
	.section	.nv.constant0.triton_poi_fused__unsafe_index_add_leaky_relu_mul_sub_16,"a",@progbits
	.sectionflags	@""
	.align	4
.nv.constant0.triton_poi_fused__unsafe_index_add_leaky_relu_mul_sub_16:
	.zero		604
